	.headerflags	@"EF_CUDA_TEXMODE_UNIFIED EF_CUDA_64BIT_ADDRESS EF_CUDA_ACCELERATORS EF_CUDA_SM90 EF_CUDA_VIRTUAL_SM(EF_CUDA_SM90)"
	.elftype	@"ET_EXEC"


//--------------------- .nv.info                  --------------------------
	.section	.nv.info,"",@"SHT_CUDA_INFO"
	.align	4


	//----- nvinfo : EIATTR_REGCOUNT
	.align		4
        /*0000*/ 	.byte	0x04, 0x2f
        /*0002*/ 	.short	(.L_1 - .L_0)
	.align		4
.L_0:
        /*0004*/ 	.word	index@(triton_poi_fused_relu_threshold_backward_0)
        /*0008*/ 	.word	0x0000000e


	//----- nvinfo : EIATTR_MIN_STACK_SIZE
	.align		4
.L_1:
        /*000c*/ 	.byte	0x04, 0x12
        /*000e*/ 	.short	(.L_3 - .L_2)
	.align		4
.L_2:
        /*0010*/ 	.word	index@(triton_poi_fused_relu_threshold_backward_0)
        /*0014*/ 	.word	0x00000000


	//----- nvinfo : EIATTR_FRAME_SIZE
	.align		4
.L_3:
        /*0018*/ 	.byte	0x04, 0x11
        /*001a*/ 	.short	(.L_5 - .L_4)
	.align		4
.L_4:
        /*001c*/ 	.word	index@(triton_poi_fused_relu_threshold_backward_0)
        /*0020*/ 	.word	0x00000000


	//----- nvinfo : EIATTR_MIN_STACK_SIZE
	.align		4
.L_5:
        /*0024*/ 	.byte	0x04, 0x12
        /*0026*/ 	.short	(.L_7 - .L_6)
	.align		4
.L_6:
        /*0028*/ 	.word	index@(triton_poi_fused_relu_threshold_backward_0)
        /*002c*/ 	.word	0x00000000
.L_7:


//--------------------- .nv.info.triton_poi_fused_relu_threshold_backward_0 --------------------------
	.section	.nv.info.triton_poi_fused_relu_threshold_backward_0,"",@"SHT_CUDA_INFO"
	.sectionflags	@""
	.align	4


	//----- nvinfo : EIATTR_CUDA_API_VERSION
	.align		4
        /*0000*/ 	.byte	0x04, 0x37
        /*0002*/ 	.short	(.L_9 - .L_8)
.L_8:
        /*0004*/ 	.word	0x0000007c


	//----- nvinfo : EIATTR_KPARAM_INFO
	.align		4
.L_9:
        /*0008*/ 	.byte	0x04, 0x17
        /*000a*/ 	.short	(.L_11 - .L_10)
.L_10:
        /*000c*/ 	.word	0x00000000
        /*0010*/ 	.short	0x0004
        /*0012*/ 	.short	0x0020
        /*0014*/ 	.byte	0x00, 0xf0, 0x11, 0x00


	//----- nvinfo : EIATTR_KPARAM_INFO
	.align		4
.L_11:
        /*0018*/ 	.byte	0x04, 0x17
        /*001a*/ 	.short	(.L_13 - .L_12)
.L_12:
        /*001c*/ 	.word	0x00000000
        /*0020*/ 	.short	0x0003
        /*0022*/ 	.short	0x0018
        /*0024*/ 	.byte	0x00, 0xf4, 0x21, 0x00


	//----- nvinfo : EIATTR_KPARAM_INFO
	.align		4
.L_13:
        /*0028*/ 	.byte	0x04, 0x17
        /*002a*/ 	.short	(.L_15 - .L_14)
.L_14:
        /*002c*/ 	.word	0x00000000
        /*0030*/ 	.short	0x0002
        /*0032*/ 	.short	0x0010
        /*0034*/ 	.byte	0x00, 0xf4, 0x21, 0x00


	//----- nvinfo : EIATTR_KPARAM_INFO
	.align		4
.L_15:
        /*0038*/ 	.byte	0x04, 0x17
        /*003a*/ 	.short	(.L_17 - .L_16)
.L_16:
        /*003c*/ 	.word	0x00000000
        /*0040*/ 	.short	0x0001
        /*0042*/ 	.short	0x0008
        /*0044*/ 	.byte	0x00, 0xf4, 0x21, 0x00


	//----- nvinfo : EIATTR_KPARAM_INFO
	.align		4
.L_17:
        /*0048*/ 	.byte	0x04, 0x17
        /*004a*/ 	.short	(.L_19 - .L_18)
.L_18:
        /*004c*/ 	.word	0x00000000
        /*0050*/ 	.short	0x0000
        /*0052*/ 	.short	0x0000
        /*0054*/ 	.byte	0x00, 0xf4, 0x21, 0x00


	//----- nvinfo : EIATTR_SPARSE_MMA_MASK
	.align		4
.L_19:
        /*0058*/ 	.byte	0x03, 0x50
        /*005a*/ 	.short	0x0000


	//----- nvinfo : EIATTR_MAXREG_COUNT
	.align		4
        /*005c*/ 	.byte	0x03, 0x1b
        /*005e*/ 	.short	0x00ff


	//----- nvinfo : EIATTR_EXIT_INSTR_OFFSETS
	.align		4
        /*0060*/ 	.byte	0x04, 0x1c
        /*0062*/ 	.short	(.L_21 - .L_20)


	//   ....[0]....
.L_20:
        /*0064*/ 	.word	0x000001f0


	//   ....[1]....
        /*0068*/ 	.word	0x00000210


	//----- nvinfo : EIATTR_REQNTID
	.align		4
.L_21:
        /*006c*/ 	.byte	0x04, 0x10
        /*006e*/ 	.short	(.L_23 - .L_22)
.L_22:
        /*0070*/ 	.word	0x00000080
        /*0074*/ 	.word	0x00000001
        /*0078*/ 	.word	0x00000001


	//----- nvinfo : EIATTR_CBANK_PARAM_SIZE
	.align		4
.L_23:
        /*007c*/ 	.byte	0x03, 0x19
        /*007e*/ 	.short	0x0024


	//----- nvinfo : EIATTR_PARAM_CBANK
	.align		4
        /*0080*/ 	.byte	0x04, 0x0a
        /*0082*/ 	.short	(.L_25 - .L_24)
	.align		4
.L_24:
        /*0084*/ 	.word	index@(.nv.constant0.triton_poi_fused_relu_threshold_backward_0)
        /*0088*/ 	.short	0x0210
        /*008a*/ 	.short	0x0024


	//----- nvinfo : EIATTR_SW_WAR
	.align		4
.L_25:
        /*008c*/ 	.byte	0x04, 0x36
        /*008e*/ 	.short	(.L_27 - .L_26)
.L_26:
        /*0090*/ 	.word	0x00000008
.L_27:


//--------------------- .nv.callgraph             --------------------------
	.section	.nv.callgraph,"",@"SHT_CUDA_CALLGRAPH"
	.align	4
	.sectionentsize	8
	.align		4
        /*0000*/ 	.word	0x00000000
	.align		4
        /*0004*/ 	.word	0xffffffff
	.align		4
        /*0008*/ 	.word	0x00000000
	.align		4
        /*000c*/ 	.word	0xfffffffe
	.align		4
        /*0010*/ 	.word	0x00000000
	.align		4
        /*0014*/ 	.word	0xfffffffd
	.align		4
        /*0018*/ 	.word	0x00000000
	.align		4
        /*001c*/ 	.word	0xfffffffc


//--------------------- .text.triton_poi_fused_relu_threshold_backward_0 --------------------------
	.section	.text.triton_poi_fused_relu_threshold_backward_0,"ax",@progbits
	.align	128
        .global         triton_poi_fused_relu_threshold_backward_0
        .type           triton_poi_fused_relu_threshold_backward_0,@function
        .size           triton_poi_fused_relu_threshold_backward_0,(.L_x_1 - triton_poi_fused_relu_threshold_backward_0)
        .other          triton_poi_fused_relu_threshold_backward_0,@"STO_CUDA_ENTRY STV_DEFAULT"
triton_poi_fused_relu_threshold_backward_0:
.text.triton_poi_fused_relu_threshold_backward_0:
[----:B------:R-:W0:Y:S02]  /*0000*/  LDC R1, c[0x0][0x28] ;  /* 0x00000a00ff017b82 */ /* 0x000e240000000800 */
[----:B------:R-:W1:Y:S01]  /*0010*/  S2R R0, SR_TID.X ;  /* 0x0000000000007919 */ /* 0x000e620000002100 */
[----:B------:R-:W2:Y:S01]  /*0020*/  LDC.64 R4, c[0x0][0x218] ;  /* 0x00008600ff047b82 */ /* 0x000ea20000000a00 */
[----:B------:R-:W-:Y:S01]  /*0030*/  IMAD.MOV.U32 R11, RZ, RZ, RZ ;  /* 0x000000ffff0b7224 */ /* 0x000fe200078e00ff */
[----:B------:R-:W-:Y:S01]  /*0040*/  ULDC.64 UR4, c[0x0][0x208] ;  /* 0x0000820000047ab9 */ /* 0x000fe20000000a00 */
[----:B------:R-:W3:Y:S01]  /*0050*/  S2R R9, SR_CTAID.X ;  /* 0x0000000000097919 */ /* 0x000ee20000002500 */
[----:B------:R-:W-:-:S04]  /*0060*/  ULDC.64 UR6, c[0x0][0x228] ;  /* 0x00008a0000067ab9 */ /* 0x000fc80000000a00 */
[----:B------:R-:W4:Y:S01]  /*0070*/  LDC.64 R2, c[0x0][0x210] ;  /* 0x00008400ff027b82 */ /* 0x000f220000000a00 */
[----:B-1----:R-:W-:Y:S02]  /*0080*/  LOP3.LUT R0, R0, 0x7f, RZ, 0xc0, !PT ;  /* 0x0000007f00007812 */ /* 0x002fe400078ec0ff */
[----:B---3--:R-:W-:-:S03]  /*0090*/  SHF.R.S32.HI R6, RZ, 0x18, R9 ;  /* 0x00000018ff067819 */ /* 0x008fc60000011409 */
[----:B------:R-:W-:Y:S01]  /*00a0*/  IMAD R9, R9, 0x80, R0 ;  /* 0x0000008009097824 */ /* 0x000fe200078e0200 */
[----:B------:R-:W-:-:S03]  /*00b0*/  SGXT R0, R6, 0x1 ;  /* 0x000000010600781a */ /* 0x000fc60000000200 */
[C---:B----4-:R-:W-:Y:S01]  /*00c0*/  IMAD.WIDE R2, R9.reuse, 0x4, R2 ;  /* 0x0000000409027825 */ /* 0x050fe200078e0202 */
[----:B------:R-:W-:Y:S02]  /*00d0*/  ISETP.GE.AND P0, PT, R9, 0x100, PT ;  /* 0x000001000900780c */ /* 0x000fe40003f06270 */
[----:B------:R-:W-:-:S04]  /*00e0*/  LEA.HI R0, R0, R9, RZ, 0x2 ;  /* 0x0000000900007211 */ /* 0x000fc800078f10ff */
[----:B------:R-:W-:-:S05]  /*00f0*/  LOP3.LUT R0, R0, 0xfffffffc, RZ, 0xc0, !PT ;  /* 0xfffffffc00007812 */ /* 0x000fca00078ec0ff */
[----:B------:R-:W-:Y:S02]  /*0100*/  IMAD.IADD R7, R9, 0x1, -R0 ;  /* 0x0000000109077824 */ /* 0x000fe400078e0a00 */
[----:B------:R-:W-:Y:S02]  /*0110*/  IMAD.MOV.U32 R0, RZ, RZ, RZ ;  /* 0x000000ffff007224 */ /* 0x000fe400078e00ff */
[----:B--2---:R-:W-:Y:S02]  /*0120*/  IMAD.WIDE R4, R7, 0x4, R4 ;  /* 0x0000000407047825 */ /* 0x004fe400078e0204 */
[----:B------:R-:W1:Y:S02]  /*0130*/  LDC.64 R6, c[0x0][0x220] ;  /* 0x00008800ff067b82 */ /* 0x000e640000000a00 */
[----:B------:R-:W2:Y:S04]  /*0140*/  @!P0 LDG.E R0, desc[UR4][R2.64] ;  /* 0x0000000402008981 */ /* 0x000ea8000c1e1900 */
[----:B------:R-:W2:Y:S01]  /*0150*/  @!P0 LDG.E.EL R11, desc[UR4][R4.64] ;  /* 0x00000004040b8981 */ /* 0x000ea2000c2e1900 */
[----:B-1----:R-:W-:-:S04]  /*0160*/  IMAD.WIDE R6, R9, 0x4, R6 ;  /* 0x0000000409067825 */ /* 0x002fc800078e0206 */
[----:B--2---:R-:W-:Y:S01]  /*0170*/  FADD R8, R11, R0 ;  /* 0x000000000b087221 */ /* 0x004fe20000000000 */
[----:B------:R-:W-:-:S04]  /*0180*/  FSETP.GEU.AND P1, PT, R0, -R11, PT ;  /* 0x8000000b0000720b */ /* 0x000fc80003f2e000 */
[----:B------:R-:W-:Y:S02]  /*0190*/  FSEL R11, R8, RZ, P1 ;  /* 0x000000ff080b7208 */ /* 0x000fe40000800000 */
[----:B------:R-:W-:Y:S02]  /*01a0*/  IADD3 R8, P1, R9, UR6, RZ ;  /* 0x0000000609087c10 */ /* 0x000fe4000ff3e0ff */
[----:B------:R-:W-:Y:S01]  /*01b0*/  FSETP.GTU.AND P2, PT, R11, RZ, PT ;  /* 0x000000ff0b00720b */ /* 0x000fe20003f4c000 */
[----:B------:R1:W-:Y:S01]  /*01c0*/  @!P0 STG.E desc[UR4][R6.64], R11 ;  /* 0x0000000b06008986 */ /* 0x0003e2000c101904 */
[----:B------:R-:W-:Y:S02]  /*01d0*/  LEA.HI.X.SX32 R9, R9, UR7, 0x1, P1 ;  /* 0x0000000709097c11 */ /* 0x000fe400088f0eff */
[----:B------:R-:W-:Y:S01]  /*01e0*/  SEL R3, RZ, 0x1, P2 ;  /* 0x00000001ff037807 */ /* 0x000fe20001000000 */
[----:B------:R-:W-:Y:S08]  /*01f0*/  @P0 EXIT ;  /* 0x000000000000094d */ /* 0x000ff00003800000 */
[----:B------:R-:W-:Y:S01]  /*0200*/  STG.E.U8 desc[UR4][R8.64], R3 ;  /* 0x0000000308007986 */ /* 0x000fe2000c101104 */
[----:B------:R-:W-:Y:S05]  /*0210*/  EXIT ;  /* 0x000000000000794d */ /* 0x000fea0003800000 */
.L_x_0:
[----:B------:R-:W-:-:S00]  /*0220*/  BRA `(.L_x_0) ;  /* 0xfffffffc00fc7947 */ /* 0x000fc0000383ffff */
[----:B------:R-:W-:-:S00]  /*0230*/  NOP ;  /* 0x0000000000007918 */ /* 0x000fc00000000000 */
        /* <DEDUP_REMOVED lines=12> */
.L_x_1:


//--------------------- .nv.constant0.triton_poi_fused_relu_threshold_backward_0 --------------------------
	.section	.nv.constant0.triton_poi_fused_relu_threshold_backward_0,"a",@progbits
	.sectionflags	@""
	.align	4
.nv.constant0.triton_poi_fused_relu_threshold_backward_0:
	.zero		564
